//
// Generated by NVIDIA NVVM Compiler
//
// Compiler Build ID: CL-36424714
// Cuda compilation tools, release 13.0, V13.0.88
// Based on NVVM 20.0.0
//

.version 9.0
.target sm_100
.address_size 64

	// .globl	_Z18MemoryUncoalescingiPfS_S_

.visible .entry _Z18MemoryUncoalescingiPfS_S_(
	.param .u32 _Z18MemoryUncoalescingiPfS_S__param_0,
	.param .u64 .ptr .align 1 _Z18MemoryUncoalescingiPfS_S__param_1,
	.param .u64 .ptr .align 1 _Z18MemoryUncoalescingiPfS_S__param_2,
	.param .u64 .ptr .align 1 _Z18MemoryUncoalescingiPfS_S__param_3
)
{
	.reg .pred 	%p<14>;
	.reg .b32 	%r<37>;
	.reg .b32 	%f<85>;
	.reg .b64 	%rd<20>;

	ld.param.u32 	%r22, [_Z18MemoryUncoalescingiPfS_S__param_0];
	ld.param.u64 	%rd8, [_Z18MemoryUncoalescingiPfS_S__param_1];
	ld.param.u64 	%rd6, [_Z18MemoryUncoalescingiPfS_S__param_2];
	ld.param.u64 	%rd7, [_Z18MemoryUncoalescingiPfS_S__param_3];
	cvta.to.global.u64 	%rd1, %rd8;
	mov.u32 	%r23, %ctaid.x;
	mov.u32 	%r24, %ntid.x;
	mov.u32 	%r25, %tid.x;
	mad.lo.s32 	%r1, %r23, %r24, %r25;
	setp.ge.s32 	%p1, %r1, %r22;
	setp.lt.s32 	%p2, %r22, 1;
	or.pred  	%p3, %p1, %p2;
	@%p3 bra 	$L__BB0_16;
	mul.lo.s32 	%r2, %r1, %r22;
	and.b32  	%r3, %r22, 15;
	add.s32 	%r4, %r3, -1;
	and.b32  	%r5, %r22, 7;
	add.s32 	%r6, %r5, -1;
	and.b32  	%r7, %r22, 2147483632;
	and.b32  	%r8, %r22, 3;
	neg.s32 	%r9, %r7;
	add.s64 	%rd2, %rd1, 32;
	cvta.to.global.u64 	%rd3, %rd7;
	cvta.to.global.u64 	%rd4, %rd6;
	mov.b32 	%r31, 0;
$L__BB0_2:
	setp.lt.u32 	%p4, %r22, 16;
	add.s32 	%r11, %r31, %r2;
	mul.wide.s32 	%rd9, %r11, 4;
	add.s64 	%rd10, %rd4, %rd9;
	ld.global.f32 	%f1, [%rd10];
	mov.f32 	%f84, 0f00000000;
	mov.b32 	%r35, 0;
	@%p4 bra 	$L__BB0_5;
	mov.f32 	%f84, 0f00000000;
	mov.u32 	%r32, %r2;
	mov.u32 	%r33, %r9;
$L__BB0_4:
	.pragma "nounroll";
	mul.wide.s32 	%rd11, %r32, 4;
	add.s64 	%rd12, %rd2, %rd11;
	ld.global.f32 	%f19, [%rd12+-32];
	fma.rn.f32 	%f20, %f19, %f1, %f84;
	ld.global.f32 	%f21, [%rd12+-28];
	fma.rn.f32 	%f22, %f21, %f1, %f20;
	ld.global.f32 	%f23, [%rd12+-24];
	fma.rn.f32 	%f24, %f23, %f1, %f22;
	ld.global.f32 	%f25, [%rd12+-20];
	fma.rn.f32 	%f26, %f25, %f1, %f24;
	ld.global.f32 	%f27, [%rd12+-16];
	fma.rn.f32 	%f28, %f27, %f1, %f26;
	ld.global.f32 	%f29, [%rd12+-12];
	fma.rn.f32 	%f30, %f29, %f1, %f28;
	ld.global.f32 	%f31, [%rd12+-8];
	fma.rn.f32 	%f32, %f31, %f1, %f30;
	ld.global.f32 	%f33, [%rd12+-4];
	fma.rn.f32 	%f34, %f33, %f1, %f32;
	ld.global.f32 	%f35, [%rd12];
	fma.rn.f32 	%f36, %f35, %f1, %f34;
	ld.global.f32 	%f37, [%rd12+4];
	fma.rn.f32 	%f38, %f37, %f1, %f36;
	ld.global.f32 	%f39, [%rd12+8];
	fma.rn.f32 	%f40, %f39, %f1, %f38;
	ld.global.f32 	%f41, [%rd12+12];
	fma.rn.f32 	%f42, %f41, %f1, %f40;
	ld.global.f32 	%f43, [%rd12+16];
	fma.rn.f32 	%f44, %f43, %f1, %f42;
	ld.global.f32 	%f45, [%rd12+20];
	fma.rn.f32 	%f46, %f45, %f1, %f44;
	ld.global.f32 	%f47, [%rd12+24];
	fma.rn.f32 	%f48, %f47, %f1, %f46;
	ld.global.f32 	%f49, [%rd12+28];
	fma.rn.f32 	%f84, %f49, %f1, %f48;
	add.s32 	%r33, %r33, 16;
	add.s32 	%r32, %r32, 16;
	setp.ne.s32 	%p5, %r33, 0;
	mov.u32 	%r35, %r7;
	@%p5 bra 	$L__BB0_4;
$L__BB0_5:
	setp.eq.s32 	%p6, %r3, 0;
	@%p6 bra 	$L__BB0_15;
	setp.lt.u32 	%p7, %r4, 7;
	@%p7 bra 	$L__BB0_8;
	add.s32 	%r28, %r35, %r2;
	mul.wide.s32 	%rd13, %r28, 4;
	add.s64 	%rd14, %rd1, %rd13;
	ld.global.f32 	%f51, [%rd14];
	fma.rn.f32 	%f52, %f51, %f1, %f84;
	ld.global.f32 	%f53, [%rd14+4];
	fma.rn.f32 	%f54, %f53, %f1, %f52;
	ld.global.f32 	%f55, [%rd14+8];
	fma.rn.f32 	%f56, %f55, %f1, %f54;
	ld.global.f32 	%f57, [%rd14+12];
	fma.rn.f32 	%f58, %f57, %f1, %f56;
	ld.global.f32 	%f59, [%rd14+16];
	fma.rn.f32 	%f60, %f59, %f1, %f58;
	ld.global.f32 	%f61, [%rd14+20];
	fma.rn.f32 	%f62, %f61, %f1, %f60;
	ld.global.f32 	%f63, [%rd14+24];
	fma.rn.f32 	%f64, %f63, %f1, %f62;
	ld.global.f32 	%f65, [%rd14+28];
	fma.rn.f32 	%f84, %f65, %f1, %f64;
	add.s32 	%r35, %r35, 8;
$L__BB0_8:
	setp.eq.s32 	%p8, %r5, 0;
	@%p8 bra 	$L__BB0_15;
	setp.lt.u32 	%p9, %r6, 3;
	@%p9 bra 	$L__BB0_11;
	add.s32 	%r29, %r35, %r2;
	mul.wide.s32 	%rd15, %r29, 4;
	add.s64 	%rd16, %rd1, %rd15;
	ld.global.f32 	%f67, [%rd16];
	fma.rn.f32 	%f68, %f67, %f1, %f84;
	ld.global.f32 	%f69, [%rd16+4];
	fma.rn.f32 	%f70, %f69, %f1, %f68;
	ld.global.f32 	%f71, [%rd16+8];
	fma.rn.f32 	%f72, %f71, %f1, %f70;
	ld.global.f32 	%f73, [%rd16+12];
	fma.rn.f32 	%f84, %f73, %f1, %f72;
	add.s32 	%r35, %r35, 4;
$L__BB0_11:
	setp.eq.s32 	%p10, %r8, 0;
	@%p10 bra 	$L__BB0_15;
	setp.eq.s32 	%p11, %r8, 1;
	add.s32 	%r30, %r35, %r2;
	mul.wide.s32 	%rd17, %r30, 4;
	add.s64 	%rd5, %rd1, %rd17;
	ld.global.f32 	%f74, [%rd5];
	fma.rn.f32 	%f84, %f74, %f1, %f84;
	@%p11 bra 	$L__BB0_15;
	setp.eq.s32 	%p12, %r8, 2;
	ld.global.f32 	%f75, [%rd5+4];
	fma.rn.f32 	%f84, %f75, %f1, %f84;
	@%p12 bra 	$L__BB0_15;
	ld.global.f32 	%f76, [%rd5+8];
	fma.rn.f32 	%f84, %f76, %f1, %f84;
$L__BB0_15:
	add.s64 	%rd19, %rd3, %rd9;
	st.global.f32 	[%rd19], %f84;
	add.s32 	%r31, %r31, 1;
	setp.ne.s32 	%p13, %r31, %r22;
	@%p13 bra 	$L__BB0_2;
$L__BB0_16:
	ret;

}


// ===== COMPILED SASS (sm_100) =====

	.target	sm_100

	.elftype	@"ET_EXEC"


//--------------------- .note.nv.tkinfo           --------------------------
	.section	.note.nv.tkinfo,"",@"SHT_NOTE"
	.sectionflags	@"SHF_NOTE_NV_TKINFO"
	.tkinfo
        /*0018*/ 	.word	0x00000002
        /*0030*/ 	.string	""
        /*0030*/ 	.string	"ptxas"
        /*0030*/ 	.string	"Cuda compilation tools, release 13.0, V13.0.88"
        /*0030*/ 	.string	"Build cuda_13.0.r13.0/compiler.36424714_0"
        /*0030*/ 	.string	"-arch sm_100 -m 64 "



//--------------------- .note.nv.cuinfo           --------------------------
	.section	.note.nv.cuinfo,"",@"SHT_NOTE"
	.sectionflags	@"SHF_NOTE_NV_CUINFO"
        /*0018*/ 	.short	0x0002
        /*001a*/ 	.short	0x0064
        /*001c*/ 	.short	0x0082
	.zero		2


//--------------------- .nv.info                  --------------------------
	.section	.nv.info,"",@"SHT_CUDA_INFO"
	.align	4


	//----- nvinfo : EIATTR_REGCOUNT
	.align		4
        /*0000*/ 	.byte	0x04, 0x2f
        /*0002*/ 	.short	(.L_1 - .L_0)
	.align		4
.L_0:
        /*0004*/ 	.word	index@(_Z18MemoryUncoalescingiPfS_S_)
        /*0008*/ 	.word	0x00000020


	//----- nvinfo : EIATTR_FRAME_SIZE
	.align		4
.L_1:
        /*000c*/ 	.byte	0x04, 0x11
        /*000e*/ 	.short	(.L_3 - .L_2)
	.align		4
.L_2:
        /*0010*/ 	.word	index@(_Z18MemoryUncoalescingiPfS_S_)
        /*0014*/ 	.word	0x00000000


	//----- nvinfo : EIATTR_MIN_STACK_SIZE
	.align		4
.L_3:
        /*0018*/ 	.byte	0x04, 0x12
        /*001a*/ 	.short	(.L_5 - .L_4)
	.align		4
.L_4:
        /*001c*/ 	.word	index@(_Z18MemoryUncoalescingiPfS_S_)
        /*0020*/ 	.word	0x00000000
.L_5:


//--------------------- .nv.compat                --------------------------
	.section	.nv.compat,"",@"SHT_CUDA_COMPAT_INFO"
	.align	4
        /*0000*/ 	.byte	0x02, 0x09, 0x00, 0x00, 0x02, 0x02, 0x01, 0x00, 0x02, 0x05, 0x05, 0x00, 0x03, 0x07, 0x01, 0x01
        /*0010*/ 	.byte	0x02, 0x03, 0x00, 0x00, 0x02, 0x06, 0x01, 0x00, 0x04, 0x0b, 0x08, 0x00, 0x09, 0x00, 0x00, 0x00
        /*0020*/ 	.byte	0x00, 0x00, 0x00, 0x00


//--------------------- .nv.info._Z18MemoryUncoalescingiPfS_S_ --------------------------
	.section	.nv.info._Z18MemoryUncoalescingiPfS_S_,"",@"SHT_CUDA_INFO"
	.sectionflags	@""
	.align	4


	//----- nvinfo : EIATTR_CUDA_API_VERSION
	.align		4
        /*0000*/ 	.byte	0x04, 0x37
        /*0002*/ 	.short	(.L_7 - .L_6)
.L_6:
        /*0004*/ 	.word	0x00000082


	//----- nvinfo : EIATTR_KPARAM_INFO
	.align		4
.L_7:
        /*0008*/ 	.byte	0x04, 0x17
        /*000a*/ 	.short	(.L_9 - .L_8)
.L_8:
        /*000c*/ 	.word	0x00000000
        /*0010*/ 	.short	0x0003
        /*0012*/ 	.short	0x0018
        /*0014*/ 	.byte	0x00, 0xf5, 0x21, 0x00


	//----- nvinfo : EIATTR_KPARAM_INFO
	.align		4
.L_9:
        /*0018*/ 	.byte	0x04, 0x17
        /*001a*/ 	.short	(.L_11 - .L_10)
.L_10:
        /*001c*/ 	.word	0x00000000
        /*0020*/ 	.short	0x0002
        /*0022*/ 	.short	0x0010
        /*0024*/ 	.byte	0x00, 0xf5, 0x21, 0x00


	//----- nvinfo : EIATTR_KPARAM_INFO
	.align		4
.L_11:
        /*0028*/ 	.byte	0x04, 0x17
        /*002a*/ 	.short	(.L_13 - .L_12)
.L_12:
        /*002c*/ 	.word	0x00000000
        /*0030*/ 	.short	0x0001
        /*0032*/ 	.short	0x0008
        /*0034*/ 	.byte	0x00, 0xf5, 0x21, 0x00


	//----- nvinfo : EIATTR_KPARAM_INFO
	.align		4
.L_13:
        /*0038*/ 	.byte	0x04, 0x17
        /*003a*/ 	.short	(.L_15 - .L_14)
.L_14:
        /*003c*/ 	.word	0x00000000
        /*0040*/ 	.short	0x0000
        /*0042*/ 	.short	0x0000
        /*0044*/ 	.byte	0x00, 0xf0, 0x11, 0x00


	//----- nvinfo : EIATTR_SPARSE_MMA_MASK
	.align		4
.L_15:
        /*0048*/ 	.byte	0x03, 0x50
        /*004a*/ 	.short	0x0000


	//----- nvinfo : EIATTR_MAXREG_COUNT
	.align		4
        /*004c*/ 	.byte	0x03, 0x1b
        /*004e*/ 	.short	0x00ff


	//----- nvinfo : EIATTR_MERCURY_ISA_VERSION
	.align		4
        /*0050*/ 	.byte	0x03, 0x5f
        /*0052*/ 	.short	0x0101


	//----- nvinfo : EIATTR_VRC_CTA_INIT_COUNT
	.align		4
        /*0054*/ 	.byte	0x02, 0x4a
	.zero		1
	.zero		1


	//----- nvinfo : EIATTR_EXIT_INSTR_OFFSETS
	.align		4
        /*0058*/ 	.byte	0x04, 0x1c
        /*005a*/ 	.short	(.L_17 - .L_16)


	//   ....[0]....
.L_16:
        /*005c*/ 	.word	0x00000080


	//   ....[1]....
        /*0060*/ 	.word	0x00000860


	//----- nvinfo : EIATTR_CBANK_PARAM_SIZE
	.align		4
.L_17:
        /*0064*/ 	.byte	0x03, 0x19
        /*0066*/ 	.short	0x0020


	//----- nvinfo : EIATTR_PARAM_CBANK
	.align		4
        /*0068*/ 	.byte	0x04, 0x0a
        /*006a*/ 	.short	(.L_19 - .L_18)
	.align		4
.L_18:
        /*006c*/ 	.word	index@(.nv.constant0._Z18MemoryUncoalescingiPfS_S_)
        /*0070*/ 	.short	0x0380
        /*0072*/ 	.short	0x0020


	//----- nvinfo : EIATTR_SW_WAR
	.align		4
.L_19:
        /*0074*/ 	.byte	0x04, 0x36
        /*0076*/ 	.short	(.L_21 - .L_20)
.L_20:
        /*0078*/ 	.word	0x00000008
.L_21:


//--------------------- .nv.callgraph             --------------------------
	.section	.nv.callgraph,"",@"SHT_CUDA_CALLGRAPH"
	.align	4
	.sectionentsize	8
	.align		4
        /*0000*/ 	.word	0x00000000
	.align		4
        /*0004*/ 	.word	0xffffffff
	.align		4
        /*0008*/ 	.word	0x00000000
	.align		4
        /*000c*/ 	.word	0xfffffffe
	.align		4
        /*0010*/ 	.word	0x00000000
	.align		4
        /*0014*/ 	.word	0xfffffffd
	.align		4
        /*0018*/ 	.word	0x00000000
	.align		4
        /*001c*/ 	.word	0xfffffffc


//--------------------- .text._Z18MemoryUncoalescingiPfS_S_ --------------------------
	.section	.text._Z18MemoryUncoalescingiPfS_S_,"ax",@progbits
	.align	128
        .global         _Z18MemoryUncoalescingiPfS_S_
        .type           _Z18MemoryUncoalescingiPfS_S_,@function
        .size           _Z18MemoryUncoalescingiPfS_S_,(.L_x_7 - _Z18MemoryUncoalescingiPfS_S_)
        .other          _Z18MemoryUncoalescingiPfS_S_,@"STO_CUDA_ENTRY STV_DEFAULT"
_Z18MemoryUncoalescingiPfS_S_:
.text._Z18MemoryUncoalescingiPfS_S_:
[----:B------:R-:W-:Y:S01]  /*0000*/  LDC R1, c[0x0][0x37c] ;  /* 0x0000df00ff017b82 */ /* 0x000fe20000000800 */
[----:B------:R-:W0:Y:S07]  /*0010*/  S2R R0, SR_TID.X ;  /* 0x0000000000007919 */ /* 0x000e2e0000002100 */
[----:B------:R-:W0:Y:S08]  /*0020*/  S2UR UR4, SR_CTAID.X ;  /* 0x00000000000479c3 */ /* 0x000e300000002500 */
[----:B------:R-:W0:Y:S08]  /*0030*/  LDC R7, c[0x0][0x360] ;  /* 0x0000d800ff077b82 */ /* 0x000e300000000800 */
[----:B------:R-:W1:Y:S01]  /*0040*/  LDC R6, c[0x0][0x380] ;  /* 0x0000e000ff067b82 */ /* 0x000e620000000800 */
[----:B0-----:R-:W-:Y:S01]  /*0050*/  IMAD R7, R7, UR4, R0 ;  /* 0x0000000407077c24 */ /* 0x001fe2000f8e0200 */
[----:B-1----:R-:W-:-:S04]  /*0060*/  ISETP.GE.AND P0, PT, R6, 0x1, PT ;  /* 0x000000010600780c */ /* 0x002fc80003f06270 */
[----:B------:R-:W-:-:S13]  /*0070*/  ISETP.GE.OR P0, PT, R7, R6, !P0 ;  /* 0x000000060700720c */ /* 0x000fda0004706670 */
[----:B------:R-:W-:Y:S05]  /*0080*/  @P0 EXIT ;  /* 0x000000000000094d */ /* 0x000fea0003800000 */
[----:B------:R-:W0:Y:S01]  /*0090*/  LDCU.64 UR6, c[0x0][0x388] ;  /* 0x00007100ff0677ac */ /* 0x000e220008000a00 */
[C---:B------:R-:W-:Y:S01]  /*00a0*/  LOP3.LUT R22, R6.reuse, 0xf, RZ, 0xc0, !PT ;  /* 0x0000000f06167812 */ /* 0x040fe200078ec0ff */
[----:B------:R-:W-:Y:S01]  /*00b0*/  IMAD R7, R7, R6, RZ ;  /* 0x0000000607077224 */ /* 0x000fe200078e02ff */
[----:B------:R-:W-:Y:S01]  /*00c0*/  LOP3.LUT R20, R6, 0x7, RZ, 0xc0, !PT ;  /* 0x0000000706147812 */ /* 0x000fe200078ec0ff */
[----:B------:R-:W1:Y:S01]  /*00d0*/  LDCU.64 UR8, c[0x0][0x358] ;  /* 0x00006b00ff0877ac */ /* 0x000e620008000a00 */
[----:B------:R-:W-:Y:S02]  /*00e0*/  IADD3 R0, PT, PT, R22, -0x1, RZ ;  /* 0xffffffff16007810 */ /* 0x000fe40007ffe0ff */
[----:B------:R-:W-:Y:S01]  /*00f0*/  IADD3 R2, PT, PT, R20, -0x1, RZ ;  /* 0xffffffff14027810 */ /* 0x000fe20007ffe0ff */
[----:B------:R-:W-:Y:S01]  /*0100*/  UMOV UR4, URZ ;  /* 0x000000ff00047c82 */ /* 0x000fe20008000000 */
[----:B------:R-:W-:Y:S02]  /*0110*/  LOP3.LUT R8, R6, 0x7ffffff0, RZ, 0xc0, !PT ;  /* 0x7ffffff006087812 */ /* 0x000fe400078ec0ff */
[----:B------:R-:W-:-:S02]  /*0120*/  ISETP.GE.U32.AND P0, PT, R0, 0x7, PT ;  /* 0x000000070000780c */ /* 0x000fc40003f06070 */
[----:B------:R-:W-:Y:S02]  /*0130*/  ISETP.GE.U32.AND P1, PT, R2, 0x3, PT ;  /* 0x000000030200780c */ /* 0x000fe40003f26070 */
[----:B------:R-:W-:Y:S02]  /*0140*/  LOP3.LUT R6, R6, 0x3, RZ, 0xc0, !PT ;  /* 0x0000000306067812 */ /* 0x000fe400078ec0ff */
[----:B------:R-:W-:Y:S01]  /*0150*/  IADD3 R5, PT, PT, -R8, RZ, RZ ;  /* 0x000000ff08057210 */ /* 0x000fe20007ffe1ff */
[----:B0-----:R-:W-:-:S04]  /*0160*/  UIADD3 UR5, UP0, UPT, UR6, 0x20, URZ ;  /* 0x0000002006057890 */ /* 0x001fc8000ff1e0ff */
[----:B-1----:R-:W-:-:S12]  /*0170*/  UIADD3.X UR6, UPT, UPT, URZ, UR7, URZ, UP0, !UPT ;  /* 0x00000007ff067290 */ /* 0x002fd800087fe4ff */
.L_x_5:
[----:B0-----:R-:W0:Y:S01]  /*0180*/  LDC.64 R2, c[0x0][0x390] ;  /* 0x0000e400ff027b82 */ /* 0x001e220000000a00 */
[----:B------:R-:W-:Y:S01]  /*0190*/  IADD3 R4, PT, PT, R7, UR4, RZ ;  /* 0x0000000407047c10 */ /* 0x000fe2000fffe0ff */
[----:B------:R-:W1:Y:S04]  /*01a0*/  LDCU UR7, c[0x0][0x380] ;  /* 0x00007000ff0777ac */ /* 0x000e680008000800 */
[----:B0-----:R-:W-:-:S05]  /*01b0*/  IMAD.WIDE R2, R4, 0x4, R2 ;  /* 0x0000000404027825 */ /* 0x001fca00078e0202 */
[----:B-----5:R0:W5:Y:S01]  /*01c0*/  LDG.E R0, desc[UR8][R2.64] ;  /* 0x0000000802007981 */ /* 0x020162000c1e1900 */
[----:B-1----:R-:W-:Y:S01]  /*01d0*/  UISETP.GE.U32.AND UP0, UPT, UR7, 0x10, UPT ;  /* 0x000000100700788c */ /* 0x002fe2000bf06070 */
[----:B------:R-:W-:Y:S01]  /*01e0*/  HFMA2 R9, -RZ, RZ, 0, 0 ;  /* 0x00000000ff097431 */ /* 0x000fe200000001ff */
[----:B------:R-:W-:Y:S01]  /*01f0*/  UIADD3 UR4, UPT, UPT, UR4, 0x1, URZ ;  /* 0x0000000104047890 */ /* 0x000fe2000fffe0ff */
[----:B------:R-:W-:-:S03]  /*0200*/  MOV R10, RZ ;  /* 0x000000ff000a7202 */ /* 0x000fc60000000f00 */
[----:B------:R-:W-:-:S03]  /*0210*/  UISETP.NE.AND UP1, UPT, UR4, UR7, UPT ;  /* 0x000000070400728c */ /* 0x000fc6000bf25270 */
[----:B0-----:R-:W-:Y:S08]  /*0220*/  BRA.U !UP0, `(.L_x_0) ;  /* 0x0000000108ac7547 */ /* 0x001ff0000b800000 */
[----:B------:R-:W-:Y:S02]  /*0230*/  MOV R9, RZ ;  /* 0x000000ff00097202 */ /* 0x000fe40000000f00 */
[----:B------:R-:W-:Y:S02]  /*0240*/  MOV R11, R7 ;  /* 0x00000007000b7202 */ /* 0x000fe40000000f00 */
[----:B------:R-:W-:-:S07]  /*0250*/  MOV R10, R5 ;  /* 0x00000005000a7202 */ /* 0x000fce0000000f00 */
.L_x_1:
[----:B------:R-:W-:Y:S02]  /*0260*/  MOV R2, UR5 ;  /* 0x0000000500027c02 */ /* 0x000fe40008000f00 */
[----:B------:R-:W-:-:S03]  /*0270*/  MOV R3, UR6 ;  /* 0x0000000600037c02 */ /* 0x000fc60008000f00 */
[----:B------:R-:W-:-:S05]  /*0280*/  IMAD.WIDE R2, R11, 0x4, R2 ;  /* 0x000000040b027825 */ /* 0x000fca00078e0202 */
[----:B------:R-:W2:Y:S04]  /*0290*/  LDG.E R16, desc[UR8][R2.64+-0x20] ;  /* 0xffffe00802107981 */ /* 0x000ea8000c1e1900 */
[----:B------:R-:W3:Y:S04]  /*02a0*/  LDG.E R18, desc[UR8][R2.64+-0x1c] ;  /* 0xffffe40802127981 */ /* 0x000ee8000c1e1900 */
[----:B------:R-:W4:Y:S04]  /*02b0*/  LDG.E R13, desc[UR8][R2.64+-0x18] ;  /* 0xffffe808020d7981 */ /* 0x000f28000c1e1900 */
        /* <DEDUP_REMOVED lines=9> */
[----:B------:R-:W4:Y:S01]  /*0350*/  LDG.E R14, desc[UR8][R2.64+0x10] ;  /* 0x00001008020e7981 */ /* 0x000f22000c1e1900 */
[----:B--2--5:R-:W-:-:S03]  /*0360*/  FFMA R16, R0, R16, R9 ;  /* 0x0000001000107223 */ /* 0x024fc60000000009 */
[----:B------:R-:W2:Y:S01]  /*0370*/  LDG.E R9, desc[UR8][R2.64+0x14] ;  /* 0x0000140802097981 */ /* 0x000ea2000c1e1900 */
[----:B---3--:R-:W-:-:S03]  /*0380*/  FFMA R24, R0, R18, R16 ;  /* 0x0000001200187223 */ /* 0x008fc60000000010 */
[----:B------:R-:W3:Y:S04]  /*0390*/  LDG.E R16, desc[UR8][R2.64+0x18] ;  /* 0x0000180802107981 */ /* 0x000ee8000c1e1900 */
[----:B------:R-:W3:Y:S01]  /*03a0*/  LDG.E R18, desc[UR8][R2.64+0x1c] ;  /* 0x00001c0802127981 */ /* 0x000ee2000c1e1900 */
[----:B----4-:R-:W-:Y:S01]  /*03b0*/  FFMA R24, R0, R13, R24 ;  /* 0x0000000d00187223 */ /* 0x010fe20000000018 */
[----:B------:R-:W-:Y:S02]  /*03c0*/  IADD3 R10, PT, PT, R10, 0x10, RZ ;  /* 0x000000100a0a7810 */ /* 0x000fe40007ffe0ff */
[----:B------:R-:W-:Y:S01]  /*03d0*/  IADD3 R11, PT, PT, R11, 0x10, RZ ;  /* 0x000000100b0b7810 */ /* 0x000fe20007ffe0ff */
[----:B------:R-:W-:Y:S01]  /*03e0*/  FFMA R24, R0, R15, R24 ;  /* 0x0000000f00187223 */ /* 0x000fe20000000018 */
[----:B------:R-:W-:-:S03]  /*03f0*/  ISETP.NE.AND P2, PT, R10, RZ, PT ;  /* 0x000000ff0a00720c */ /* 0x000fc60003f45270 */
[----:B------:R-:W-:-:S04]  /*0400*/  FFMA R24, R0, R17, R24 ;  /* 0x0000001100187223 */ /* 0x000fc80000000018 */
        /* <DEDUP_REMOVED lines=8> */
[----:B--2---:R-:W-:-:S04]  /*0490*/  FFMA R9, R0, R9, R14 ;  /* 0x0000000900097223 */ /* 0x004fc8000000000e */
[----:B---3--:R-:W-:-:S04]  /*04a0*/  FFMA R9, R0, R16, R9 ;  /* 0x0000001000097223 */ /* 0x008fc80000000009 */
[----:B------:R-:W-:Y:S01]  /*04b0*/  FFMA R9, R0, R18, R9 ;  /* 0x0000001200097223 */ /* 0x000fe20000000009 */
[----:B------:R-:W-:Y:S06]  /*04c0*/  @P2 BRA `(.L_x_1) ;  /* 0xfffffffc00642947 */ /* 0x000fec000383ffff */
[----:B------:R-:W-:-:S07]  /*04d0*/  MOV R10, R8 ;  /* 0x00000008000a7202 */ /* 0x000fce0000000f00 */
.L_x_0:
[----:B------:R-:W-:-:S13]  /*04e0*/  ISETP.NE.AND P2, PT, R22, RZ, PT ;  /* 0x000000ff1600720c */ /* 0x000fda0003f45270 */
[----:B------:R-:W-:Y:S05]  /*04f0*/  @!P2 BRA `(.L_x_2) ;  /* 0x0000000000c8a947 */ /* 0x000fea0003800000 */
[----:B------:R-:W-:Y:S01]  /*0500*/  ISETP.NE.AND P2, PT, R20, RZ, PT ;  /* 0x000000ff1400720c */ /* 0x000fe20003f45270 */
[----:B------:R-:W-:-:S12]  /*0510*/  @!P0 BRA `(.L_x_3) ;  /* 0x0000000000508947 */ /* 0x000fd80003800000 */
[----:B------:R-:W0:Y:S01]  /*0520*/  LDC.64 R2, c[0x0][0x388] ;  /* 0x0000e200ff027b82 */ /* 0x000e220000000a00 */
[----:B------:R-:W-:-:S05]  /*0530*/  IADD3 R11, PT, PT, R7, R10, RZ ;  /* 0x0000000a070b7210 */ /* 0x000fca0007ffe0ff */
[----:B0-----:R-:W-:-:S05]  /*0540*/  IMAD.WIDE R2, R11, 0x4, R2 ;  /* 0x000000040b027825 */ /* 0x001fca00078e0202 */
[----:B------:R-:W2:Y:S04]  /*0550*/  LDG.E R11, desc[UR8][R2.64] ;  /* 0x00000008020b7981 */ /* 0x000ea8000c1e1900 */
[----:B------:R-:W3:Y:S04]  /*0560*/  LDG.E R12, desc[UR8][R2.64+0x4] ;  /* 0x00000408020c7981 */ /* 0x000ee8000c1e1900 */
[----:B------:R-:W4:Y:S04]  /*0570*/  LDG.E R14, desc[UR8][R2.64+0x8] ;  /* 0x00000808020e7981 */ /* 0x000f28000c1e1900 */
[----:B------:R-:W4:Y:S04]  /*0580*/  LDG.E R16, desc[UR8][R2.64+0xc] ;  /* 0x00000c0802107981 */ /* 0x000f28000c1e1900 */
[----:B------:R-:W4:Y:S04]  /*0590*/  LDG.E R18, desc[UR8][R2.64+0x10] ;  /* 0x0000100802127981 */ /* 0x000f28000c1e1900 */
[----:B------:R-:W4:Y:S04]  /*05a0*/  LDG.E R24, desc[UR8][R2.64+0x14] ;  /* 0x0000140802187981 */ /* 0x000f28000c1e1900 */
[----:B------:R-:W4:Y:S04]  /*05b0*/  LDG.E R26, desc[UR8][R2.64+0x18] ;  /* 0x00001808021a7981 */ /* 0x000f28000c1e1900 */
[----:B------:R-:W4:Y:S01]  /*05c0*/  LDG.E R28, desc[UR8][R2.64+0x1c] ;  /* 0x00001c08021c7981 */ /* 0x000f22000c1e1900 */
[----:B------:R-:W-:Y:S01]  /*05d0*/  IADD3 R10, PT, PT, R10, 0x8, RZ ;  /* 0x000000080a0a7810 */ /* 0x000fe20007ffe0ff */
[----:B--2--5:R-:W-:-:S04]  /*05e0*/  FFMA R11, R0, R11, R9 ;  /* 0x0000000b000b7223 */ /* 0x024fc80000000009 */
[----:B---3--:R-:W-:-:S04]  /*05f0*/  FFMA R11, R0, R12, R11 ;  /* 0x0000000c000b7223 */ /* 0x008fc8000000000b */
[----:B----4-:R-:W-:-:S04]  /*0600*/  FFMA R11, R0, R14, R11 ;  /* 0x0000000e000b7223 */ /* 0x010fc8000000000b */
[----:B------:R-:W-:-:S04]  /*0610*/  FFMA R11, R0, R16, R11 ;  /* 0x00000010000b7223 */ /* 0x000fc8000000000b */
[----:B------:R-:W-:-:S04]  /*0620*/  FFMA R11, R0, R18, R11 ;  /* 0x00000012000b7223 */ /* 0x000fc8000000000b */
[----:B------:R-:W-:-:S04]  /*0630*/  FFMA R11, R0, R24, R11 ;  /* 0x00000018000b7223 */ /* 0x000fc8000000000b */
[----:B------:R-:W-:-:S04]  /*0640*/  FFMA R11, R0, R26, R11 ;  /* 0x0000001a000b7223 */ /* 0x000fc8000000000b */
[----:B------:R-:W-:-:S07]  /*0650*/  FFMA R9, R0, R28, R11 ;  /* 0x0000001c00097223 */ /* 0x000fce000000000b */
.L_x_3:
        /* <DEDUP_REMOVED lines=9> */
[----:B------:R-:W4:Y:S01]  /*06f0*/  LDG.E R16, desc[UR8][R2.64+0xc] ;  /* 0x00000c0802107981 */ /* 0x000f22000c1e1900 */
[----:B------:R-:W-:Y:S01]  /*0700*/  IADD3 R10, PT, PT, R10, 0x4, RZ ;  /* 0x000000040a0a7810 */ /* 0x000fe20007ffe0ff */
[----:B--2--5:R-:W-:-:S04]  /*0710*/  FFMA R11, R0, R11, R9 ;  /* 0x0000000b000b7223 */ /* 0x024fc80000000009 */
[----:B---3--:R-:W-:-:S04]  /*0720*/  FFMA R11, R0, R12, R11 ;  /* 0x0000000c000b7223 */ /* 0x008fc8000000000b */
[----:B----4-:R-:W-:-:S04]  /*0730*/  FFMA R11, R0, R14, R11 ;  /* 0x0000000e000b7223 */ /* 0x010fc8000000000b */
[----:B------:R-:W-:-:S07]  /*0740*/  FFMA R9, R0, R16, R11 ;  /* 0x0000001000097223 */ /* 0x000fce000000000b */
.L_x_4:
[----:B------:R-:W-:Y:S05]  /*0750*/  @!P2 BRA `(.L_x_2) ;  /* 0x000000000030a947 */ /* 0x000fea0003800000 */
[----:B------:R-:W0:Y:S01]  /*0760*/  LDC.64 R2, c[0x0][0x388] ;  /* 0x0000e200ff027b82 */ /* 0x000e220000000a00 */
[----:B------:R-:W-:-:S05]  /*0770*/  IADD3 R11, PT, PT, R7, R10, RZ ;  /* 0x0000000a070b7210 */ /* 0x000fca0007ffe0ff */
[----:B0-----:R-:W-:-:S05]  /*0780*/  IMAD.WIDE R2, R11, 0x4, R2 ;  /* 0x000000040b027825 */ /* 0x001fca00078e0202 */
[----:B------:R-:W2:Y:S01]  /*0790*/  LDG.E R10, desc[UR8][R2.64] ;  /* 0x00000008020a7981 */ /* 0x000ea2000c1e1900 */
[----:B------:R-:W-:Y:S01]  /*07a0*/  ISETP.NE.AND P2, PT, R6, 0x1, PT ;  /* 0x000000010600780c */ /* 0x000fe20003f45270 */
[----:B--2--5:R-:W-:-:S12]  /*07b0*/  FFMA R9, R0, R10, R9 ;  /* 0x0000000a00097223 */ /* 0x024fd80000000009 */
[----:B------:R-:W-:Y:S05]  /*07c0*/  @!P2 BRA `(.L_x_2) ;  /* 0x000000000014a947 */ /* 0x000fea0003800000 */
[----:B------:R-:W-:Y:S01]  /*07d0*/  ISETP.NE.AND P2, PT, R6, 0x2, PT ;  /* 0x000000020600780c */ /* 0x000fe20003f45270 */
[----:B------:R-:W2:-:S12]  /*07e0*/  LDG.E R10, desc[UR8][R2.64+0x4] ;  /* 0x00000408020a7981 */ /* 0x000e98000c1e1900 */
[----:B------:R-:W3:Y:S01]  /*07f0*/  @P2 LDG.E R12, desc[UR8][R2.64+0x8] ;  /* 0x00000808020c2981 */ /* 0x000ee2000c1e1900 */
[----:B--2---:R-:W-:-:S04]  /*0800*/  FFMA R9, R0, R10, R9 ;  /* 0x0000000a00097223 */ /* 0x004fc80000000009 */
[----:B---3--:R-:W-:-:S07]  /*0810*/  @P2 FFMA R9, R0, R12, R9 ;  /* 0x0000000c00092223 */ /* 0x008fce0000000009 */
.L_x_2:
[----:B------:R-:W0:Y:S02]  /*0820*/  LDC.64 R2, c[0x0][0x398] ;  /* 0x0000e600ff027b82 */ /* 0x000e240000000a00 */
[----:B0-----:R-:W-:-:S05]  /*0830*/  IMAD.WIDE R2, R4, 0x4, R2 ;  /* 0x0000000404027825 */ /* 0x001fca00078e0202 */
[----:B------:R0:W-:Y:S01]  /*0840*/  STG.E desc[UR8][R2.64], R9 ;  /* 0x0000000902007986 */ /* 0x0001e2000c101908 */
[----:B------:R-:W-:Y:S05]  /*0850*/  BRA.U UP1, `(.L_x_5) ;  /* 0xfffffff901487547 */ /* 0x000fea000b83ffff */
[----:B------:R-:W-:Y:S05]  /*0860*/  EXIT ;  /* 0x000000000000794d */ /* 0x000fea0003800000 */
.L_x_6:
[----:B------:R-:W-:-:S00]  /*0870*/  BRA `(.L_x_6) ;  /* 0xfffffffc00fc7947 */ /* 0x000fc0000383ffff */
[----:B------:R-:W-:-:S00]  /*0880*/  NOP ;  /* 0x0000000000007918 */ /* 0x000fc00000000000 */
[----:B------:R-:W-:-:S00]  /*0890*/  NOP ;  /* 0x0000000000007918 */ /* 0x000fc00000000000 */
[----:B------:R-:W-:-:S00]  /*08a0*/  NOP ;  /* 0x0000000000007918 */ /* 0x000fc00000000000 */
[----:B------:R-:W-:-:S00]  /*08b0*/  NOP ;  /* 0x0000000000007918 */ /* 0x000fc00000000000 */
[----:B------:R-:W-:-:S00]  /*08c0*/  NOP ;  /* 0x0000000000007918 */ /* 0x000fc00000000000 */
[----:B------:R-:W-:-:S00]  /*08d0*/  NOP ;  /* 0x0000000000007918 */ /* 0x000fc00000000000 */
[----:B------:R-:W-:-:S00]  /*08e0*/  NOP ;  /* 0x0000000000007918 */ /* 0x000fc00000000000 */
[----:B------:R-:W-:-:S00]  /*08f0*/  NOP ;  /* 0x0000000000007918 */ /* 0x000fc00000000000 */
.L_x_7:


//--------------------- .nv.shared.reserved.0     --------------------------
	.section	.nv.shared.reserved.0,"aw",@nobits
	.weak		__nv_reservedSMEM_offset_0_alias
	.size		__nv_reservedSMEM_offset_0_alias, 0, 64
	.other		__nv_reservedSMEM_offset_0_alias,@"STO_CUDA_RESERVED_SHARED STV_DEFAULT"
__nv_reservedSMEM_offset_0_alias:
	.zero		0
	.zero		64


//--------------------- .nv.constant0._Z18MemoryUncoalescingiPfS_S_ --------------------------
	.section	.nv.constant0._Z18MemoryUncoalescingiPfS_S_,"a",@progbits
	.sectionflags	@""
	.align	4
.nv.constant0._Z18MemoryUncoalescingiPfS_S_:
	.zero		928


//--------------------- SYMBOLS --------------------------

	.type		.nv.reservedSmem.offset0,@object
	.size		.nv.reservedSmem.offset0,0x4
